	.headerflags	@"EF_CUDA_TEXMODE_UNIFIED EF_CUDA_64BIT_ADDRESS EF_CUDA_ACCELERATORS EF_CUDA_SM90 EF_CUDA_VIRTUAL_SM(EF_CUDA_SM90)"
	.elftype	@"ET_EXEC"


//--------------------- .nv.info                  --------------------------
	.section	.nv.info,"",@"SHT_CUDA_INFO"
	.align	4


	//----- nvinfo : EIATTR_REGCOUNT
	.align		4
        /*0000*/ 	.byte	0x04, 0x2f
        /*0002*/ 	.short	(.L_3 - .L_2)
	.align		4
.L_2:
        /*0004*/ 	.word	index@(triton_poi_fused__native_batch_norm_legit_no_training_convolution_hardtanh_44)
        /*0008*/ 	.word	0x00000020


	//----- nvinfo : EIATTR_MIN_STACK_SIZE
	.align		4
.L_3:
        /*000c*/ 	.byte	0x04, 0x12
        /*000e*/ 	.short	(.L_5 - .L_4)
	.align		4
.L_4:
        /*0010*/ 	.word	index@(triton_poi_fused__native_batch_norm_legit_no_training_convolution_hardtanh_44)
        /*0014*/ 	.word	0x00000000


	//----- nvinfo : EIATTR_FRAME_SIZE
	.align		4
.L_5:
        /*0018*/ 	.byte	0x04, 0x11
        /*001a*/ 	.short	(.L_7 - .L_6)
	.align		4
.L_6:
        /*001c*/ 	.word	index@(triton_poi_fused__native_batch_norm_legit_no_training_convolution_hardtanh_44)
        /*0020*/ 	.word	0x00000000


	//----- nvinfo : EIATTR_MIN_STACK_SIZE
	.align		4
.L_7:
        /*0024*/ 	.byte	0x04, 0x12
        /*0026*/ 	.short	(.L_9 - .L_8)
	.align		4
.L_8:
        /*0028*/ 	.word	index@(triton_poi_fused__native_batch_norm_legit_no_training_convolution_hardtanh_44)
        /*002c*/ 	.word	0x00000000
.L_9:


//--------------------- .nv.info.triton_poi_fused__native_batch_norm_legit_no_training_convolution_hardtanh_44 --------------------------
	.section	.nv.info.triton_poi_fused__native_batch_norm_legit_no_training_convolution_hardtanh_44,"",@"SHT_CUDA_INFO"
	.sectionflags	@""
	.align	4


	//----- nvinfo : EIATTR_CUDA_API_VERSION
	.align		4
        /*0000*/ 	.byte	0x04, 0x37
        /*0002*/ 	.short	(.L_11 - .L_10)
.L_10:
        /*0004*/ 	.word	0x0000007c


	//----- nvinfo : EIATTR_KPARAM_INFO
	.align		4
.L_11:
        /*0008*/ 	.byte	0x04, 0x17
        /*000a*/ 	.short	(.L_13 - .L_12)
.L_12:
        /*000c*/ 	.word	0x00000000
        /*0010*/ 	.short	0x0007
        /*0012*/ 	.short	0x0038
        /*0014*/ 	.byte	0x00, 0xf0, 0x11, 0x00


	//----- nvinfo : EIATTR_KPARAM_INFO
	.align		4
.L_13:
        /*0018*/ 	.byte	0x04, 0x17
        /*001a*/ 	.short	(.L_15 - .L_14)
.L_14:
        /*001c*/ 	.word	0x00000000
        /*0020*/ 	.short	0x0006
        /*0022*/ 	.short	0x0030
        /*0024*/ 	.byte	0x00, 0xf4, 0x21, 0x00


	//----- nvinfo : EIATTR_KPARAM_INFO
	.align		4
.L_15:
        /*0028*/ 	.byte	0x04, 0x17
        /*002a*/ 	.short	(.L_17 - .L_16)
.L_16:
        /*002c*/ 	.word	0x00000000
        /*0030*/ 	.short	0x0005
        /*0032*/ 	.short	0x0028
        /*0034*/ 	.byte	0x00, 0xf4, 0x21, 0x00


	//----- nvinfo : EIATTR_KPARAM_INFO
	.align		4
.L_17:
        /*0038*/ 	.byte	0x04, 0x17
        /*003a*/ 	.short	(.L_19 - .L_18)
.L_18:
        /*003c*/ 	.word	0x00000000
        /*0040*/ 	.short	0x0004
        /*0042*/ 	.short	0x0020
        /*0044*/ 	.byte	0x00, 0xf4, 0x21, 0x00


	//----- nvinfo : EIATTR_KPARAM_INFO
	.align		4
.L_19:
        /*0048*/ 	.byte	0x04, 0x17
        /*004a*/ 	.short	(.L_21 - .L_20)
.L_20:
        /*004c*/ 	.word	0x00000000
        /*0050*/ 	.short	0x0003
        /*0052*/ 	.short	0x0018
        /*0054*/ 	.byte	0x00, 0xf4, 0x21, 0x00


	//----- nvinfo : EIATTR_KPARAM_INFO
	.align		4
.L_21:
        /*0058*/ 	.byte	0x04, 0x17
        /*005a*/ 	.short	(.L_23 - .L_22)
.L_22:
        /*005c*/ 	.word	0x00000000
        /*0060*/ 	.short	0x0002
        /*0062*/ 	.short	0x0010
        /*0064*/ 	.byte	0x00, 0xf4, 0x21, 0x00


	//----- nvinfo : EIATTR_KPARAM_INFO
	.align		4
.L_23:
        /*0068*/ 	.byte	0x04, 0x17
        /*006a*/ 	.short	(.L_25 - .L_24)
.L_24:
        /*006c*/ 	.word	0x00000000
        /*0070*/ 	.short	0x0001
        /*0072*/ 	.short	0x0008
        /*0074*/ 	.byte	0x00, 0xf4, 0x21, 0x00


	//----- nvinfo : EIATTR_KPARAM_INFO
	.align		4
.L_25:
        /*0078*/ 	.byte	0x04, 0x17
        /*007a*/ 	.short	(.L_27 - .L_26)
.L_26:
        /*007c*/ 	.word	0x00000000
        /*0080*/ 	.short	0x0000
        /*0082*/ 	.short	0x0000
        /*0084*/ 	.byte	0x00, 0xf4, 0x21, 0x00


	//----- nvinfo : EIATTR_SPARSE_MMA_MASK
	.align		4
.L_27:
        /*0088*/ 	.byte	0x03, 0x50
        /*008a*/ 	.short	0x0000


	//----- nvinfo : EIATTR_MAXREG_COUNT
	.align		4
        /*008c*/ 	.byte	0x03, 0x1b
        /*008e*/ 	.short	0x00ff


	//----- nvinfo : EIATTR_EXIT_INSTR_OFFSETS
	.align		4
        /*0090*/ 	.byte	0x04, 0x1c
        /*0092*/ 	.short	(.L_29 - .L_28)


	//   ....[0]....
.L_28:
        /*0094*/ 	.word	0x000007a0


	//   ....[1]....
        /*0098*/ 	.word	0x000007c0


	//----- nvinfo : EIATTR_REQNTID
	.align		4
.L_29:
        /*009c*/ 	.byte	0x04, 0x10
        /*009e*/ 	.short	(.L_31 - .L_30)
.L_30:
        /*00a0*/ 	.word	0x00000080
        /*00a4*/ 	.word	0x00000001
        /*00a8*/ 	.word	0x00000001


	//----- nvinfo : EIATTR_CBANK_PARAM_SIZE
	.align		4
.L_31:
        /*00ac*/ 	.byte	0x03, 0x19
        /*00ae*/ 	.short	0x003c


	//----- nvinfo : EIATTR_PARAM_CBANK
	.align		4
        /*00b0*/ 	.byte	0x04, 0x0a
        /*00b2*/ 	.short	(.L_33 - .L_32)
	.align		4
.L_32:
        /*00b4*/ 	.word	index@(.nv.constant0.triton_poi_fused__native_batch_norm_legit_no_training_convolution_hardtanh_44)
        /*00b8*/ 	.short	0x0210
        /*00ba*/ 	.short	0x003c


	//----- nvinfo : EIATTR_SW_WAR
	.align		4
.L_33:
        /*00bc*/ 	.byte	0x04, 0x36
        /*00be*/ 	.short	(.L_35 - .L_34)
.L_34:
        /*00c0*/ 	.word	0x00000008
.L_35:


//--------------------- .nv.callgraph             --------------------------
	.section	.nv.callgraph,"",@"SHT_CUDA_CALLGRAPH"
	.align	4
	.sectionentsize	8
	.align		4
        /*0000*/ 	.word	0x00000000
	.align		4
        /*0004*/ 	.word	0xffffffff
	.align		4
        /*0008*/ 	.word	0x00000000
	.align		4
        /*000c*/ 	.word	0xfffffffe
	.align		4
        /*0010*/ 	.word	0x00000000
	.align		4
        /*0014*/ 	.word	0xfffffffd
	.align		4
        /*0018*/ 	.word	0x00000000
	.align		4
        /*001c*/ 	.word	0xfffffffc


//--------------------- .nv.constant4             --------------------------
	.section	.nv.constant4,"a",@progbits
	.align	8
	.align		8
.nv.constant4:
        /*0000*/ 	.dword	_$_str
	.align		8
        /*0008*/ 	.dword	_$_str_$_2


//--------------------- .text.triton_poi_fused__native_batch_norm_legit_no_training_convolution_hardtanh_44 --------------------------
	.section	.text.triton_poi_fused__native_batch_norm_legit_no_training_convolution_hardtanh_44,"ax",@progbits
	.align	128
        .global         triton_poi_fused__native_batch_norm_legit_no_training_convolution_hardtanh_44
        .type           triton_poi_fused__native_batch_norm_legit_no_training_convolution_hardtanh_44,@function
        .size           triton_poi_fused__native_batch_norm_legit_no_training_convolution_hardtanh_44,(.L_x_1 - triton_poi_fused__native_batch_norm_legit_no_training_convolution_hardtanh_44)
        .other          triton_poi_fused__native_batch_norm_legit_no_training_convolution_hardtanh_44,@"STO_CUDA_ENTRY STV_DEFAULT"
triton_poi_fused__native_batch_norm_legit_no_training_convolution_hardtanh_44:
.text.triton_poi_fused__native_batch_norm_legit_no_training_convolution_hardtanh_44:
[----:B------:R-:W0:Y:S01]  /*0000*/  LDC R1, c[0x0][0x28] ;  /* 0x00000a00ff017b82 */ /* 0x000e220000000800 */
[----:B------:R-:W1:Y:S07]  /*0010*/  S2R R0, SR_TID.X ;  /* 0x0000000000007919 */ /* 0x000e6e0000002100 */
[----:B------:R-:W2:Y:S01]  /*0020*/  LDC.64 R2, c[0x0][0x228] ;  /* 0x00008a00ff027b82 */ /* 0x000ea20000000a00 */
[----:B------:R-:W-:Y:S02]  /*0030*/  CS2R R12, SRZ ;  /* 0x00000000000c7805 */ /* 0x000fe4000001ff00 */
[----:B------:R-:W-:Y:S01]  /*0040*/  CS2R R14, SRZ ;  /* 0x00000000000e7805 */ /* 0x000fe2000001ff00 */
[----:B------:R-:W3:Y:S01]  /*0050*/  S2R R5, SR_CTAID.X ;  /* 0x0000000000057919 */ /* 0x000ee20000002500 */
[----:B------:R-:W-:-:S03]  /*0060*/  ULDC.64 UR4, c[0x0][0x208] ;  /* 0x0000820000047ab9 */ /* 0x000fc60000000a00 */
[----:B------:R-:W4:Y:S08]  /*0070*/  LDC.64 R26, c[0x0][0x210] ;  /* 0x00008400ff1a7b82 */ /* 0x000f300000000a00 */
[----:B------:R-:W5:Y:S01]  /*0080*/  LDC.64 R16, c[0x0][0x218] ;  /* 0x00008600ff107b82 */ /* 0x000f620000000a00 */
[----:B------:R-:W-:Y:S02]  /*0090*/  CS2R R8, SRZ ;  /* 0x0000000000087805 */ /* 0x000fe4000001ff00 */
[----:B------:R-:W-:-:S02]  /*00a0*/  CS2R R10, SRZ ;  /* 0x00000000000a7805 */ /* 0x000fc4000001ff00 */
[----:B------:R-:W-:Y:S01]  /*00b0*/  CS2R R6, SRZ ;  /* 0x0000000000067805 */ /* 0x000fe2000001ff00 */
[----:B------:R-:W-:Y:S02]  /*00c0*/  IMAD.MOV.U32 R22, RZ, RZ, 0x3e800000 ;  /* 0x3e800000ff167424 */ /* 0x000fe400078e00ff */
[----:B------:R-:W5:Y:S01]  /*00d0*/  LDC.64 R28, c[0x0][0x230] ;  /* 0x00008c00ff1c7b82 */ /* 0x000f620000000a00 */
[----:B-1----:R-:W-:-:S07]  /*00e0*/  IMAD.SHL.U32 R0, R0, 0x4, RZ ;  /* 0x0000000400007824 */ /* 0x002fce00078e00ff */
[----:B------:R-:W1:Y:S01]  /*00f0*/  LDC.64 R20, c[0x0][0x238] ;  /* 0x00008e00ff147b82 */ /* 0x000e620000000a00 */
[----:B------:R-:W-:-:S05]  /*0100*/  LOP3.LUT R0, R0, 0x1fc, RZ, 0xc0, !PT ;  /* 0x000001fc00007812 */ /* 0x000fca00078ec0ff */
[----:B---3--:R-:W-:-:S04]  /*0110*/  IMAD R0, R5, 0x200, R0 ;  /* 0x0000020005007824 */ /* 0x008fc800078e0200 */
[C---:B------:R-:W-:Y:S01]  /*0120*/  IMAD.HI R4, R0.reuse, 0x2c0b02c1, RZ ;  /* 0x2c0b02c100047827 */ /* 0x040fe200078e02ff */
[----:B------:R-:W-:-:S04]  /*0130*/  ISETP.GE.AND P0, PT, R0, 0xba00, PT ;  /* 0x0000ba000000780c */ /* 0x000fc80003f06270 */
[----:B------:R-:W-:-:S04]  /*0140*/  SHF.R.U32.HI R5, RZ, 0x1f, R4 ;  /* 0x0000001fff057819 */ /* 0x000fc80000011604 */
[----:B------:R-:W-:-:S05]  /*0150*/  LEA.HI.SX32 R5, R4, R5, 0x19 ;  /* 0x0000000504057211 */ /* 0x000fca00078fcaff */
[----:B------:R-:W-:-:S04]  /*0160*/  IMAD R23, R5, -0x2e8, R0 ;  /* 0xfffffd1805177824 */ /* 0x000fc800078e0200 */
[----:B--2---:R-:W-:-:S05]  /*0170*/  IMAD.WIDE R2, R23, 0x4, R2 ;  /* 0x0000000417027825 */ /* 0x004fca00078e0202 */
[----:B------:R5:W2:Y:S01]  /*0180*/  @!P0 LDG.E.EL.128 R12, desc[UR4][R2.64] ;  /* 0x00000004020c8981 */ /* 0x000aa2000c2e1d00 */
[----:B------:R-:W-:Y:S01]  /*0190*/  CS2R R4, SRZ ;  /* 0x0000000000047805 */ /* 0x000fe2000001ff00 */
[----:B----4-:R-:W-:-:S05]  /*01a0*/  IMAD.WIDE R26, R0, 0x4, R26 ;  /* 0x00000004001a7825 */ /* 0x010fca00078e021a */
[----:B------:R-:W3:Y:S01]  /*01b0*/  @!P0 LDG.E.128 R4, desc[UR4][R26.64] ;  /* 0x000000041a048981 */ /* 0x000ee2000c1e1d00 */
[C---:B-----5:R-:W-:Y:S02]  /*01c0*/  IMAD.WIDE R2, R23.reuse, 0x4, R16 ;  /* 0x0000000417027825 */ /* 0x060fe400078e0210 */
[----:B------:R-:W4:Y:S03]  /*01d0*/  LDC.64 R16, c[0x0][0x220] ;  /* 0x00008800ff107b82 */ /* 0x000f260000000a00 */
[----:B------:R5:W3:Y:S01]  /*01e0*/  @!P0 LDG.E.EL.128 R8, desc[UR4][R2.64] ;  /* 0x0000000402088981 */ /* 0x000ae2000c2e1d00 */
[----:B0-----:R-:W-:-:S04]  /*01f0*/  IMAD.WIDE R28, R23, 0x4, R28 ;  /* 0x00000004171c7825 */ /* 0x001fc800078e021c */
[----:B----4-:R-:W-:-:S04]  /*0200*/  IMAD.WIDE R16, R23, 0x4, R16 ;  /* 0x0000000417107825 */ /* 0x010fc800078e0210 */
[----:B--2---:R-:W-:Y:S01]  /*0210*/  FADD R12, R12, 9.9999997473787516356e-06 ;  /* 0x3727c5ac0c0c7421 */ /* 0x004fe20000000000 */
[----:B------:R-:W-:-:S05]  /*0220*/  FADD R13, R13, 9.9999997473787516356e-06 ;  /* 0x3727c5ac0d0d7421 */ /* 0x000fca0000000000 */
[----:B------:R-:W0:Y:S01]  /*0230*/  MUFU.SQRT R12, R12 ;  /* 0x0000000c000c7308 */ /* 0x000e220000002000 */
[----:B------:R-:W-:Y:S01]  /*0240*/  FADD R14, R14, 9.9999997473787516356e-06 ;  /* 0x3727c5ac0e0e7421 */ /* 0x000fe20000000000 */
[----:B------:R-:W-:-:S06]  /*0250*/  FADD R15, R15, 9.9999997473787516356e-06 ;  /* 0x3727c5ac0f0f7421 */ /* 0x000fcc0000000000 */
[----:B------:R-:W2:Y:S01]  /*0260*/  MUFU.SQRT R13, R13 ;  /* 0x0000000d000d7308 */ /* 0x000ea20000002000 */
[----:B0-----:R-:W-:-:S07]  /*0270*/  FSETP.GT.AND P6, PT, R12, 8.50705917302346158658e+37, PT ;  /* 0x7e8000000c00780b */ /* 0x001fce0003fc4000 */
[----:B------:R-:W0:Y:S01]  /*0280*/  MUFU.SQRT R14, R14 ;  /* 0x0000000e000e7308 */ /* 0x000e220000002000 */
[----:B------:R-:W-:-:S07]  /*0290*/  FSETP.GEU.AND P1, PT, R12, 1.175494350822287508e-38, PT ;  /* 0x008000000c00780b */ /* 0x000fce0003f2e000 */
[----:B------:R-:W4:Y:S01]  /*02a0*/  MUFU.SQRT R15, R15 ;  /* 0x0000000f000f7308 */ /* 0x000f220000002000 */
[C---:B--2---:R-:W-:Y:S02]  /*02b0*/  FSETP.GT.AND P2, PT, R13.reuse, 8.50705917302346158658e+37, PT ;  /* 0x7e8000000d00780b */ /* 0x044fe40003f44000 */
[----:B------:R-:W-:Y:S01]  /*02c0*/  FSETP.GEU.AND P3, PT, R13, 1.175494350822287508e-38, PT ;  /* 0x008000000d00780b */ /* 0x000fe20003f6e000 */
[----:B------:R-:W-:Y:S01]  /*02d0*/  @P6 FMUL R12, R12, 0.25 ;  /* 0x3e8000000c0c6820 */ /* 0x000fe20000400000 */
[----:B------:R-:W-:Y:S02]  /*02e0*/  FSEL R19, R22, 1, P6 ;  /* 0x3f80000016137808 */ /* 0x000fe40003000000 */
[----:B0-----:R-:W-:Y:S01]  /*02f0*/  FSETP.GT.AND P4, PT, R14, 8.50705917302346158658e+37, PT ;  /* 0x7e8000000e00780b */ /* 0x001fe20003f84000 */
[----:B------:R-:W-:Y:S01]  /*0300*/  @!P1 FMUL R12, R12, 16777216 ;  /* 0x4b8000000c0c9820 */ /* 0x000fe20000400000 */
[----:B------:R-:W-:Y:S01]  /*0310*/  FSETP.GEU.AND P5, PT, R14, 1.175494350822287508e-38, PT ;  /* 0x008000000e00780b */ /* 0x000fe20003fae000 */
[----:B------:R-:W-:Y:S01]  /*0320*/  @!P1 FMUL R19, R19, 16777216 ;  /* 0x4b80000013139820 */ /* 0x000fe20000400000 */
[----:B----4-:R-:W-:-:S03]  /*0330*/  FSETP.GT.AND P6, PT, R15, 8.50705917302346158658e+37, PT ;  /* 0x7e8000000f00780b */ /* 0x010fc60003fc4000 */
[----:B------:R-:W-:Y:S01]  /*0340*/  @P2 FMUL R13, R13, 0.25 ;  /* 0x3e8000000d0d2820 */ /* 0x000fe20000400000 */
[----:B------:R-:W-:-:S03]  /*0350*/  FSETP.GEU.AND P1, PT, R15, 1.175494350822287508e-38, PT ;  /* 0x008000000f00780b */ /* 0x000fc60003f2e000 */
[----:B------:R-:W-:Y:S02]  /*0360*/  @!P3 FMUL R13, R13, 16777216 ;  /* 0x4b8000000d0db820 */ /* 0x000fe40000400000 */
[----:B------:R-:W-:Y:S02]  /*0370*/  @P4 FMUL R14, R14, 0.25 ;  /* 0x3e8000000e0e4820 */ /* 0x000fe40000400000 */
[----:B-----5:R-:W0:Y:S02]  /*0380*/  MUFU.RCP R3, R13 ;  /* 0x0000000d00037308 */ /* 0x020e240000001000 */
[----:B------:R-:W-:Y:S01]  /*0390*/  @P6 FMUL R15, R15, 0.25 ;  /* 0x3e8000000f0f6820 */ /* 0x000fe20000400000 */
[----:B------:R-:W-:-:S03]  /*03a0*/  @!P5 FMUL R14, R14, 16777216 ;  /* 0x4b8000000e0ed820 */ /* 0x000fc60000400000 */
[----:B------:R-:W-:Y:S02]  /*03b0*/  @!P1 FMUL R15, R15, 16777216 ;  /* 0x4b8000000f0f9820 */ /* 0x000fe40000400000 */
[----:B------:R2:W4:Y:S01]  /*03c0*/  MUFU.RCP R2, R12 ;  /* 0x0000000c00027308 */ /* 0x0005220000001000 */
[C---:B------:R-:W-:Y:S02]  /*03d0*/  FSEL R18, R22.reuse, 1, P4 ;  /* 0x3f80000016127808 */ /* 0x040fe40002000000 */
[----:B--2---:R-:W-:-:S05]  /*03e0*/  FSEL R12, R22, 1, P2 ;  /* 0x3f800000160c7808 */ /* 0x004fca0001000000 */
[----:B------:R-:W2:Y:S01]  /*03f0*/  MUFU.RCP R24, R14 ;  /* 0x0000000e00187308 */ /* 0x000ea20000001000 */
[----:B------:R-:W-:Y:S01]  /*0400*/  FSEL R22, R22, 1, P6 ;  /* 0x3f80000016167808 */ /* 0x000fe20003000000 */
[----:B------:R-:W-:-:S06]  /*0410*/  @!P3 FMUL R12, R12, 16777216 ;  /* 0x4b8000000c0cb820 */ /* 0x000fcc0000400000 */
[----:B------:R5:W1:Y:S01]  /*0420*/  MUFU.RCP R25, R15 ;  /* 0x0000000f00197308 */ /* 0x000a620000001000 */
[----:B0-----:R-:W-:Y:S01]  /*0430*/  FMUL R3, R3, R12 ;  /* 0x0000000c03037220 */ /* 0x001fe20000400000 */
[----:B------:R-:W-:Y:S01]  /*0440*/  CS2R R12, SRZ ;  /* 0x00000000000c7805 */ /* 0x000fe2000001ff00 */
[----:B------:R-:W-:Y:S01]  /*0450*/  @!P5 FMUL R18, R18, 16777216 ;  /* 0x4b8000001212d820 */ /* 0x000fe20000400000 */
[----:B------:R-:W-:Y:S01]  /*0460*/  @!P1 FMUL R22, R22, 16777216 ;  /* 0x4b80000016169820 */ /* 0x000fe20000400000 */
[----:B-----5:R-:W-:Y:S01]  /*0470*/  CS2R R14, SRZ ;  /* 0x00000000000e7805 */ /* 0x020fe2000001ff00 */
[----:B---3--:R-:W-:Y:S01]  /*0480*/  FADD R7, R11, R7 ;  /* 0x000000070b077221 */ /* 0x008fe20000000000 */
[----:B------:R-:W-:Y:S01]  /*0490*/  FADD R6, R10, R6 ;  /* 0x000000060a067221 */ /* 0x000fe20000000000 */
[----:B----4-:R-:W-:Y:S01]  /*04a0*/  FMUL R2, R2, R19 ;  /* 0x0000001302027220 */ /* 0x010fe20000400000 */
[----:B--2---:R-:W-:Y:S01]  /*04b0*/  FMUL R24, R24, R18 ;  /* 0x0000001218187220 */ /* 0x004fe20000400000 */
[----:B-1----:R-:W-:Y:S01]  /*04c0*/  IMAD.WIDE R10, R23, 0x4, R20 ;  /* 0x00000004170a7825 */ /* 0x002fe200078e0214 */
[----:B------:R0:W2:Y:S03]  /*04d0*/  @!P0 LDG.E.EL.128 R12, desc[UR4][R16.64] ;  /* 0x00000004100c8981 */ /* 0x0000a6000c2e1d00 */
[----:B------:R-:W-:Y:S01]  /*04e0*/  FMUL R25, R25, R22 ;  /* 0x0000001619197220 */ /* 0x000fe20000400000 */
[----:B------:R-:W-:-:S02]  /*04f0*/  CS2R R18, SRZ ;  /* 0x0000000000127805 */ /* 0x000fc4000001ff00 */
[----:B------:R-:W-:Y:S02]  /*0500*/  CS2R R20, SRZ ;  /* 0x0000000000147805 */ /* 0x000fe4000001ff00 */
[----:B------:R-:W-:Y:S02]  /*0510*/  CS2R R22, SRZ ;  /* 0x0000000000167805 */ /* 0x000fe4000001ff00 */
[----:B0-----:R-:W-:-:S04]  /*0520*/  CS2R R16, SRZ ;  /* 0x0000000000107805 */ /* 0x001fc8000001ff00 */
[----:B------:R-:W3:Y:S04]  /*0530*/  @!P0 LDG.E.EL.128 R20, desc[UR4][R10.64] ;  /* 0x000000040a148981 */ /* 0x000ee8000c2e1d00 */
[----:B------:R-:W3:Y:S01]  /*0540*/  @!P0 LDG.E.EL.128 R16, desc[UR4][R28.64] ;  /* 0x000000041c108981 */ /* 0x000ee2000c2e1d00 */
[----:B------:R-:W-:Y:S01]  /*0550*/  FADD R5, R9, R5 ;  /* 0x0000000509057221 */ /* 0x000fe20000000000 */
[----:B------:R-:W-:-:S05]  /*0560*/  FADD R4, R8, R4 ;  /* 0x0000000408047221 */ /* 0x000fca0000000000 */
[----:B------:R0:W-:Y:S01]  /*0570*/  @!P0 STG.E.128 desc[UR4][R26.64], R4 ;  /* 0x000000041a008986 */ /* 0x0001e2000c101d04 */
[----:B--2---:R-:W-:Y:S01]  /*0580*/  FADD R15, R7, -R15 ;  /* 0x8000000f070f7221 */ /* 0x004fe20000000000 */
[----:B------:R-:W-:Y:S01]  /*0590*/  FADD R8, R5, -R13 ;  /* 0x8000000d05087221 */ /* 0x000fe20000000000 */
[----:B------:R-:W-:Y:S01]  /*05a0*/  FADD R13, R6, -R14 ;  /* 0x8000000e060d7221 */ /* 0x000fe20000000000 */
[----:B------:R-:W-:Y:S01]  /*05b0*/  FADD R9, R4, -R12 ;  /* 0x8000000c04097221 */ /* 0x000fe20000000000 */
[----:B------:R-:W-:Y:S01]  /*05c0*/  FMUL R14, R25, R15 ;  /* 0x0000000f190e7220 */ /* 0x000fe20000400000 */
[----:B------:R-:W-:Y:S01]  /*05d0*/  FMUL R8, R3, R8 ;  /* 0x0000000803087220 */ /* 0x000fe20000400000 */
[----:B------:R-:W-:Y:S01]  /*05e0*/  FMUL R13, R24, R13 ;  /* 0x0000000d180d7220 */ /* 0x000fe20000400000 */
[----:B------:R-:W-:Y:S02]  /*05f0*/  FMUL R9, R2, R9 ;  /* 0x0000000902097220 */ /* 0x000fe40000400000 */
[----:B------:R-:W1:Y:S01]  /*0600*/  LDC.64 R2, c[0x0][0x240] ;  /* 0x00009000ff027b82 */ /* 0x000e620000000a00 */
[----:B---3--:R-:W-:Y:S01]  /*0610*/  FFMA R14, R14, R19, R23 ;  /* 0x000000130e0e7223 */ /* 0x008fe20000000017 */
[----:B------:R-:W-:Y:S01]  /*0620*/  FFMA R8, R8, R17, R21 ;  /* 0x0000001108087223 */ /* 0x000fe20000000015 */
[----:B------:R-:W-:Y:S01]  /*0630*/  FFMA R13, R13, R18, R22 ;  /* 0x000000120d0d7223 */ /* 0x000fe20000000016 */
[----:B------:R-:W-:-:S02]  /*0640*/  FFMA R16, R9, R16, R20 ;  /* 0x0000001009107223 */ /* 0x000fc40000000014 */
[----:B------:R-:W-:Y:S02]  /*0650*/  FSETP.GTU.AND P1, PT, R14, RZ, PT ;  /* 0x000000ff0e00720b */ /* 0x000fe40003f2c000 */
[----:B------:R-:W-:Y:S02]  /*0660*/  FSETP.GTU.AND P3, PT, R8, RZ, PT ;  /* 0x000000ff0800720b */ /* 0x000fe40003f6c000 */
[----:B------:R-:W-:Y:S02]  /*0670*/  FSEL R11, R14, RZ, P1 ;  /* 0x000000ff0e0b7208 */ /* 0x000fe40000800000 */
[----:B------:R-:W-:Y:S02]  /*0680*/  FSETP.GTU.AND P2, PT, R13, RZ, PT ;  /* 0x000000ff0d00720b */ /* 0x000fe40003f4c000 */
[----:B------:R-:W-:Y:S02]  /*0690*/  FSETP.GTU.AND P4, PT, R16, RZ, PT ;  /* 0x000000ff1000720b */ /* 0x000fe40003f8c000 */
[----:B------:R-:W-:-:S02]  /*06a0*/  FSETP.GEU.AND P1, PT, R11, 6, PT ;  /* 0x40c000000b00780b */ /* 0x000fc40003f2e000 */
[----:B------:R-:W-:Y:S02]  /*06b0*/  FSEL R9, R8, RZ, P3 ;  /* 0x000000ff08097208 */ /* 0x000fe40001800000 */
[----:B------:R-:W-:Y:S02]  /*06c0*/  FSEL R10, R13, RZ, P2 ;  /* 0x000000ff0d0a7208 */ /* 0x000fe40001000000 */
[----:B------:R-:W-:Y:S02]  /*06d0*/  FSEL R8, R16, RZ, P4 ;  /* 0x000000ff10087208 */ /* 0x000fe40002000000 */
[----:B------:R-:W-:Y:S02]  /*06e0*/  FSETP.GEU.AND P2, PT, R10, 6, PT ;  /* 0x40c000000a00780b */ /* 0x000fe40003f4e000 */
[----:B------:R-:W-:Y:S02]  /*06f0*/  FSETP.GEU.AND P4, PT, R9, 6, PT ;  /* 0x40c000000900780b */ /* 0x000fe40003f8e000 */
[----:B------:R-:W-:-:S02]  /*0700*/  FSETP.GEU.AND P3, PT, R8, 6, PT ;  /* 0x40c000000800780b */ /* 0x000fc40003f6e000 */
[C---:B------:R-:W-:Y:S02]  /*0710*/  FSETP.NAN.AND P6, PT, R11.reuse, R11, PT ;  /* 0x0000000b0b00720b */ /* 0x040fe40003fc8000 */
[----:B------:R-:W-:Y:S02]  /*0720*/  FSETP.NAN.AND P5, PT, R10, R10, PT ;  /* 0x0000000a0a00720b */ /* 0x000fe40003fa8000 */
[----:B------:R-:W-:Y:S02]  /*0730*/  @P1 SEL R11, R11, 0x40c00000, P6 ;  /* 0x40c000000b0b1807 */ /* 0x000fe40003000000 */
[----:B------:R-:W-:Y:S02]  /*0740*/  FSETP.NAN.AND P6, PT, R9, R9, PT ;  /* 0x000000090900720b */ /* 0x000fe40003fc8000 */
[----:B------:R-:W-:Y:S01]  /*0750*/  FSETP.NAN.AND P1, PT, R8, R8, PT ;  /* 0x000000080800720b */ /* 0x000fe20003f28000 */
[----:B-1----:R-:W-:Y:S01]  /*0760*/  IMAD.WIDE R2, R0, 0x4, R2 ;  /* 0x0000000400027825 */ /* 0x002fe200078e0202 */
[----:B------:R-:W-:-:S02]  /*0770*/  @P2 SEL R10, R10, 0x40c00000, P5 ;  /* 0x40c000000a0a2807 */ /* 0x000fc40002800000 */
[----:B------:R-:W-:Y:S02]  /*0780*/  @P4 SEL R9, R9, 0x40c00000, P6 ;  /* 0x40c0000009094807 */ /* 0x000fe40003000000 */
[----:B------:R-:W-:Y:S01]  /*0790*/  @P3 SEL R8, R8, 0x40c00000, P1 ;  /* 0x40c0000008083807 */ /* 0x000fe20000800000 */
[----:B0-----:R-:W-:Y:S06]  /*07a0*/  @P0 EXIT ;  /* 0x000000000000094d */ /* 0x001fec0003800000 */
[----:B------:R-:W-:Y:S01]  /*07b0*/  STG.E.128 desc[UR4][R2.64], R8 ;  /* 0x0000000802007986 */ /* 0x000fe2000c101d04 */
[----:B------:R-:W-:Y:S05]  /*07c0*/  EXIT ;  /* 0x000000000000794d */ /* 0x000fea0003800000 */
.L_x_0:
[----:B------:R-:W-:-:S00]  /*07d0*/  BRA `(.L_x_0) ;  /* 0xfffffffc00fc7947 */ /* 0x000fc0000383ffff */
[----:B------:R-:W-:-:S00]  /*07e0*/  NOP ;  /* 0x0000000000007918 */ /* 0x000fc00000000000 */
        /* <DEDUP_REMOVED lines=9> */
.L_x_1:


//--------------------- .nv.global.init           --------------------------
	.section	.nv.global.init,"aw",@progbits
.nv.global.init:
	.type		_$_str,@object
	.size		_$_str,(_$_str_$_2 - _$_str)
_$_str:
        /*0000*/ 	.byte	0x5f, 0x5f, 0x43, 0x55, 0x44, 0x41, 0x5f, 0x46, 0x54, 0x5a, 0x00
	.type		_$_str_$_2,@object
	.size		_$_str_$_2,(.L_1 - _$_str_$_2)
_$_str_$_2:
        /*000b*/ 	.byte	0x5f, 0x5f, 0x43, 0x55, 0x44, 0x41, 0x5f, 0x50, 0x52, 0x45, 0x43, 0x5f, 0x53, 0x51, 0x52, 0x54
        /*001b*/ 	.byte	0x00
.L_1:


//--------------------- .nv.constant0.triton_poi_fused__native_batch_norm_legit_no_training_convolution_hardtanh_44 --------------------------
	.section	.nv.constant0.triton_poi_fused__native_batch_norm_legit_no_training_convolution_hardtanh_44,"a",@progbits
	.sectionflags	@""
	.align	4
.nv.constant0.triton_poi_fused__native_batch_norm_legit_no_training_convolution_hardtanh_44:
	.zero		588
